	.headerflags	@"EF_CUDA_TEXMODE_UNIFIED EF_CUDA_64BIT_ADDRESS EF_CUDA_ACCELERATORS EF_CUDA_SM90 EF_CUDA_VIRTUAL_SM(EF_CUDA_SM90)"
	.elftype	@"ET_EXEC"


//--------------------- .nv.info                  --------------------------
	.section	.nv.info,"",@"SHT_CUDA_INFO"
	.align	4


	//----- nvinfo : EIATTR_REGCOUNT
	.align		4
        /*0000*/ 	.byte	0x04, 0x2f
        /*0002*/ 	.short	(.L_1 - .L_0)
	.align		4
.L_0:
        /*0004*/ 	.word	index@(triton_poi_fused_convolution_15)
        /*0008*/ 	.word	0x00000020


	//----- nvinfo : EIATTR_MIN_STACK_SIZE
	.align		4
.L_1:
        /*000c*/ 	.byte	0x04, 0x12
        /*000e*/ 	.short	(.L_3 - .L_2)
	.align		4
.L_2:
        /*0010*/ 	.word	index@(triton_poi_fused_convolution_15)
        /*0014*/ 	.word	0x00000000


	//----- nvinfo : EIATTR_FRAME_SIZE
	.align		4
.L_3:
        /*0018*/ 	.byte	0x04, 0x11
        /*001a*/ 	.short	(.L_5 - .L_4)
	.align		4
.L_4:
        /*001c*/ 	.word	index@(triton_poi_fused_convolution_15)
        /*0020*/ 	.word	0x00000000


	//----- nvinfo : EIATTR_MIN_STACK_SIZE
	.align		4
.L_5:
        /*0024*/ 	.byte	0x04, 0x12
        /*0026*/ 	.short	(.L_7 - .L_6)
	.align		4
.L_6:
        /*0028*/ 	.word	index@(triton_poi_fused_convolution_15)
        /*002c*/ 	.word	0x00000000
.L_7:


//--------------------- .nv.info.triton_poi_fused_convolution_15 --------------------------
	.section	.nv.info.triton_poi_fused_convolution_15,"",@"SHT_CUDA_INFO"
	.sectionflags	@""
	.align	4


	//----- nvinfo : EIATTR_CUDA_API_VERSION
	.align		4
        /*0000*/ 	.byte	0x04, 0x37
        /*0002*/ 	.short	(.L_9 - .L_8)
.L_8:
        /*0004*/ 	.word	0x0000007c


	//----- nvinfo : EIATTR_KPARAM_INFO
	.align		4
.L_9:
        /*0008*/ 	.byte	0x04, 0x17
        /*000a*/ 	.short	(.L_11 - .L_10)
.L_10:
        /*000c*/ 	.word	0x00000000
        /*0010*/ 	.short	0x0004
        /*0012*/ 	.short	0x001c
        /*0014*/ 	.byte	0x00, 0xf0, 0x11, 0x00


	//----- nvinfo : EIATTR_KPARAM_INFO
	.align		4
.L_11:
        /*0018*/ 	.byte	0x04, 0x17
        /*001a*/ 	.short	(.L_13 - .L_12)
.L_12:
        /*001c*/ 	.word	0x00000000
        /*0020*/ 	.short	0x0003
        /*0022*/ 	.short	0x0018
        /*0024*/ 	.byte	0x00, 0xf0, 0x11, 0x00


	//----- nvinfo : EIATTR_KPARAM_INFO
	.align		4
.L_13:
        /*0028*/ 	.byte	0x04, 0x17
        /*002a*/ 	.short	(.L_15 - .L_14)
.L_14:
        /*002c*/ 	.word	0x00000000
        /*0030*/ 	.short	0x0002
        /*0032*/ 	.short	0x0010
        /*0034*/ 	.byte	0x00, 0xf4, 0x21, 0x00


	//----- nvinfo : EIATTR_KPARAM_INFO
	.align		4
.L_15:
        /*0038*/ 	.byte	0x04, 0x17
        /*003a*/ 	.short	(.L_17 - .L_16)
.L_16:
        /*003c*/ 	.word	0x00000000
        /*0040*/ 	.short	0x0001
        /*0042*/ 	.short	0x0008
        /*0044*/ 	.byte	0x00, 0xf4, 0x21, 0x00


	//----- nvinfo : EIATTR_KPARAM_INFO
	.align		4
.L_17:
        /*0048*/ 	.byte	0x04, 0x17
        /*004a*/ 	.short	(.L_19 - .L_18)
.L_18:
        /*004c*/ 	.word	0x00000000
        /*0050*/ 	.short	0x0000
        /*0052*/ 	.short	0x0000
        /*0054*/ 	.byte	0x00, 0xf4, 0x21, 0x00


	//----- nvinfo : EIATTR_SPARSE_MMA_MASK
	.align		4
.L_19:
        /*0058*/ 	.byte	0x03, 0x50
        /*005a*/ 	.short	0x0000


	//----- nvinfo : EIATTR_MAXREG_COUNT
	.align		4
        /*005c*/ 	.byte	0x03, 0x1b
        /*005e*/ 	.short	0x00ff


	//----- nvinfo : EIATTR_EXIT_INSTR_OFFSETS
	.align		4
        /*0060*/ 	.byte	0x04, 0x1c
        /*0062*/ 	.short	(.L_21 - .L_20)


	//   ....[0]....
.L_20:
        /*0064*/ 	.word	0x00000770


	//   ....[1]....
        /*0068*/ 	.word	0x00000790


	//----- nvinfo : EIATTR_REQNTID
	.align		4
.L_21:
        /*006c*/ 	.byte	0x04, 0x10
        /*006e*/ 	.short	(.L_23 - .L_22)
.L_22:
        /*0070*/ 	.word	0x00000100
        /*0074*/ 	.word	0x00000001
        /*0078*/ 	.word	0x00000001


	//----- nvinfo : EIATTR_CBANK_PARAM_SIZE
	.align		4
.L_23:
        /*007c*/ 	.byte	0x03, 0x19
        /*007e*/ 	.short	0x0020


	//----- nvinfo : EIATTR_PARAM_CBANK
	.align		4
        /*0080*/ 	.byte	0x04, 0x0a
        /*0082*/ 	.short	(.L_25 - .L_24)
	.align		4
.L_24:
        /*0084*/ 	.word	index@(.nv.constant0.triton_poi_fused_convolution_15)
        /*0088*/ 	.short	0x0210
        /*008a*/ 	.short	0x0020


	//----- nvinfo : EIATTR_SW_WAR
	.align		4
.L_25:
        /*008c*/ 	.byte	0x04, 0x36
        /*008e*/ 	.short	(.L_27 - .L_26)
.L_26:
        /*0090*/ 	.word	0x00000008
.L_27:


//--------------------- .nv.callgraph             --------------------------
	.section	.nv.callgraph,"",@"SHT_CUDA_CALLGRAPH"
	.align	4
	.sectionentsize	8
	.align		4
        /*0000*/ 	.word	0x00000000
	.align		4
        /*0004*/ 	.word	0xffffffff
	.align		4
        /*0008*/ 	.word	0x00000000
	.align		4
        /*000c*/ 	.word	0xfffffffe
	.align		4
        /*0010*/ 	.word	0x00000000
	.align		4
        /*0014*/ 	.word	0xfffffffd
	.align		4
        /*0018*/ 	.word	0x00000000
	.align		4
        /*001c*/ 	.word	0xfffffffc


//--------------------- .text.triton_poi_fused_convolution_15 --------------------------
	.section	.text.triton_poi_fused_convolution_15,"ax",@progbits
	.sectionflags	@"SHF_BARRIERS=1"
	.align	128
        .global         triton_poi_fused_convolution_15
        .type           triton_poi_fused_convolution_15,@function
        .size           triton_poi_fused_convolution_15,(.L_x_1 - triton_poi_fused_convolution_15)
        .other          triton_poi_fused_convolution_15,@"STO_CUDA_ENTRY STV_DEFAULT"
triton_poi_fused_convolution_15:
.text.triton_poi_fused_convolution_15:
[----:B------:R-:W0:Y:S01]  /*0000*/  LDC R1, c[0x0][0x28] ;  /* 0x00000a00ff017b82 */ /* 0x000e220000000800 */
[----:B------:R-:W1:Y:S07]  /*0010*/  S2R R26, SR_TID.X ;  /* 0x00000000001a7919 */ /* 0x000e6e0000002100 */
[----:B------:R-:W2:Y:S01]  /*0020*/  LDC.64 R18, c[0x0][0x210] ;  /* 0x00008400ff127b82 */ /* 0x000ea20000000a00 */
[----:B------:R-:W-:Y:S02]  /*0030*/  CS2R R6, SRZ ;  /* 0x0000000000067805 */ /* 0x000fe4000001ff00 */
[----:B------:R-:W-:Y:S01]  /*0040*/  CS2R R8, SRZ ;  /* 0x0000000000087805 */ /* 0x000fe2000001ff00 */
[----:B------:R-:W3:Y:S01]  /*0050*/  S2R R24, SR_CTAID.Y ;  /* 0x0000000000187919 */ /* 0x000ee20000002600 */
[----:B------:R-:W4:Y:S01]  /*0060*/  S2R R2, SR_CTAID.X ;  /* 0x0000000000027919 */ /* 0x000f220000002500 */
[----:B------:R-:W-:Y:S01]  /*0070*/  CS2R R10, SRZ ;  /* 0x00000000000a7805 */ /* 0x000fe2000001ff00 */
[----:B------:R-:W-:Y:S01]  /*0080*/  ULDC.64 UR6, c[0x0][0x208] ;  /* 0x0000820000067ab9 */ /* 0x000fe20000000a00 */
[----:B-1----:R-:W-:Y:S01]  /*0090*/  IMAD.SHL.U32 R0, R26, 0x4, RZ ;  /* 0x000000041a007824 */ /* 0x002fe200078e00ff */
[----:B------:R-:W-:Y:S01]  /*00a0*/  SHF.R.U32.HI R16, RZ, 0x6, R26 ;  /* 0x00000006ff107819 */ /* 0x000fe2000001161a */
[----:B---3--:R-:W-:-:S03]  /*00b0*/  IMAD.SHL.U32 R3, R24, 0x10, RZ ;  /* 0x0000001018037824 */ /* 0x008fc600078e00ff */
[----:B------:R-:W-:Y:S02]  /*00c0*/  LOP3.LUT R5, R0, 0xfc, RZ, 0xc0, !PT ;  /* 0x000000fc00057812 */ /* 0x000fe400078ec0ff */
[----:B------:R-:W-:Y:S02]  /*00d0*/  SGXT.U32 R16, R16, 0x2 ;  /* 0x000000021010781a */ /* 0x000fe40000000000 */
[----:B----4-:R-:W-:Y:S02]  /*00e0*/  PRMT R5, R5, 0x6540, R2 ;  /* 0x0000654005057816 */ /* 0x010fe40000000002 */
[----:B------:R-:W-:Y:S02]  /*00f0*/  LOP3.LUT R4, R3, R16, RZ, 0xfc, !PT ;  /* 0x0000001003047212 */ /* 0x000fe400078efcff */
[----:B------:R-:W-:-:S03]  /*0100*/  ISETP.GE.AND P0, PT, R5, 0x100, PT ;  /* 0x000001000500780c */ /* 0x000fc60003f06270 */
[----:B------:R-:W-:Y:S01]  /*0110*/  IMAD R17, R4, 0x100, R5 ;  /* 0x0000010004117824 */ /* 0x000fe200078e0205 */
[----:B------:R-:W-:-:S03]  /*0120*/  CS2R R4, SRZ ;  /* 0x0000000000047805 */ /* 0x000fc6000001ff00 */
[C---:B------:R-:W-:Y:S02]  /*0130*/  VIADD R21, R17.reuse, 0x400 ;  /* 0x0000040011157836 */ /* 0x040fe40000000000 */
[----:B--2---:R-:W-:-:S04]  /*0140*/  IMAD.WIDE R22, R17, 0x4, R18 ;  /* 0x0000000411167825 */ /* 0x004fc800078e0212 */
[--C-:B------:R-:W-:Y:S01]  /*0150*/  IMAD.WIDE R20, R21, 0x4, R18.reuse ;  /* 0x0000000415147825 */ /* 0x100fe200078e0212 */
[----:B------:R1:W2:Y:S01]  /*0160*/  @!P0 LDG.E.EL.128 R4, desc[UR6][R22.64] ;  /* 0x0000000616048981 */ /* 0x0002a2000c2e1d00 */
[----:B------:R-:W-:Y:S02]  /*0170*/  CS2R R12, SRZ ;  /* 0x00000000000c7805 */ /* 0x000fe4000001ff00 */
[----:B------:R-:W-:Y:S01]  /*0180*/  CS2R R14, SRZ ;  /* 0x00000000000e7805 */ /* 0x000fe2000001ff00 */
[C---:B------:R-:W-:Y:S01]  /*0190*/  VIADD R29, R17.reuse, 0x800 ;  /* 0x00000800111d7836 */ /* 0x040fe20000000000 */
[----:B------:R3:W4:Y:S01]  /*01a0*/  @!P0 LDG.E.EL.128 R8, desc[UR6][R20.64] ;  /* 0x0000000614088981 */ /* 0x000722000c2e1d00 */
[----:B------:R-:W-:Y:S02]  /*01b0*/  VIADD R17, R17, 0xc00 ;  /* 0x00000c0011117836 */ /* 0x000fe40000000000 */
[----:B------:R-:W-:Y:S01]  /*01c0*/  IMAD.WIDE R28, R29, 0x4, R18 ;  /* 0x000000041d1c7825 */ /* 0x000fe200078e0212 */
[----:B-1----:R-:W-:-:S03]  /*01d0*/  CS2R R22, SRZ ;  /* 0x0000000000167805 */ /* 0x002fc6000001ff00 */
[----:B------:R-:W-:Y:S01]  /*01e0*/  IMAD.WIDE R18, R17, 0x4, R18 ;  /* 0x0000000411127825 */ /* 0x000fe200078e0212 */
[----:B------:R-:W5:Y:S01]  /*01f0*/  @!P0 LDG.E.EL.128 R12, desc[UR6][R28.64] ;  /* 0x000000061c0c8981 */ /* 0x000f62000c2e1d00 */
[----:B---3--:R-:W-:-:S06]  /*0200*/  CS2R R20, SRZ ;  /* 0x0000000000147805 */ /* 0x008fcc000001ff00 */
[----:B------:R-:W3:Y:S01]  /*0210*/  @!P0 LDG.E.EL.128 R20, desc[UR6][R18.64] ;  /* 0x0000000612148981 */ /* 0x000ee2000c2e1d00 */
[----:B------:R-:W1:Y:S01]  /*0220*/  S2UR UR5, SR_CgaCtaId ;  /* 0x00000000000579c3 */ /* 0x000e620000008800 */
[----:B------:R-:W-:Y:S01]  /*0230*/  IMAD.SHL.U32 R17, R26, 0x40, RZ ;  /* 0x000000401a117824 */ /* 0x000fe200078e00ff */
[----:B------:R-:W1:Y:S01]  /*0240*/  S2R R25, SR_TID.X ;  /* 0x0000000000197919 */ /* 0x000e620000002100 */
[----:B------:R-:W-:-:S03]  /*0250*/  UMOV UR4, 0x400 ;  /* 0x0000040000047882 */ /* 0x000fc60000000000 */
[----:B------:R-:W-:-:S04]  /*0260*/  LOP3.LUT R17, R17, 0xfc0, RZ, 0xc0, !PT ;  /* 0x00000fc011117812 */ /* 0x000fc800078ec0ff */
[----:B------:R-:W-:Y:S01]  /*0270*/  LOP3.LUT R16, R17, R16, RZ, 0xfc, !PT ;  /* 0x0000001011107212 */ /* 0x000fe200078efcff */
[----:B-1----:R-:W-:-:S06]  /*0280*/  UPRMT UR4, UR5, 0x654, UR4 ;  /* 0x0000065405047896 */ /* 0x002fcc0008000004 */
[----:B------:R-:W-:-:S04]  /*0290*/  VIADD R17, R17, UR4 ;  /* 0x0000000411117c36 */ /* 0x000fc80008000000 */
[----:B------:R-:W-:Y:S01]  /*02a0*/  IMAD R27, R16, 0x4, R17 ;  /* 0x00000004101b7824 */ /* 0x000fe200078e0211 */
[----:B------:R-:W-:Y:S02]  /*02b0*/  LOP3.LUT R3, R3, 0xc, R0, 0xf8, !PT ;  /* 0x0000000c03037812 */ /* 0x000fe400078ef800 */
[----:B------:R-:W-:Y:S02]  /*02c0*/  LOP3.LUT R0, R0, 0x3fc, RZ, 0xc0, !PT ;  /* 0x000003fc00007812 */ /* 0x000fe400078ec0ff */
[----:B0-----:R-:W-:Y:S02]  /*02d0*/  LOP3.LUT R16, R25, 0xfc, RZ, 0xc0, !PT ;  /* 0x000000fc19107812 */ /* 0x001fe400078ec0ff */
[----:B------:R-:W-:Y:S01]  /*02e0*/  SHF.R.U32.HI R26, RZ, 0x2, R26 ;  /* 0x00000002ff1a7819 */ /* 0x000fe2000001161a */
[----:B--2---:R0:W-:Y:S04]  /*02f0*/  STS [R27], R4 ;  /* 0x000000041b007388 */ /* 0x0041e80000000800 */
[----:B------:R-:W-:Y:S04]  /*0300*/  STS [R27+0x50], R5 ;  /* 0x000050051b007388 */ /* 0x000fe80000000800 */
[----:B------:R-:W-:Y:S04]  /*0310*/  STS [R27+0xa0], R6 ;  /* 0x0000a0061b007388 */ /* 0x000fe80000000800 */
[----:B------:R1:W-:Y:S04]  /*0320*/  STS [R27+0xf0], R7 ;  /* 0x0000f0071b007388 */ /* 0x0003e80000000800 */
[----:B----4-:R2:W-:Y:S04]  /*0330*/  STS [R27+0x10], R8 ;  /* 0x000010081b007388 */ /* 0x0105e80000000800 */
[----:B------:R4:W-:Y:S04]  /*0340*/  STS [R27+0x60], R9 ;  /* 0x000060091b007388 */ /* 0x0009e80000000800 */
[----:B------:R-:W-:Y:S04]  /*0350*/  STS [R27+0xb0], R10 ;  /* 0x0000b00a1b007388 */ /* 0x000fe80000000800 */
[----:B------:R-:W-:Y:S04]  /*0360*/  STS [R27+0x100], R11 ;  /* 0x0001000b1b007388 */ /* 0x000fe80000000800 */
[----:B-----5:R5:W-:Y:S04]  /*0370*/  STS [R27+0x20], R12 ;  /* 0x0000200c1b007388 */ /* 0x020be80000000800 */
[----:B------:R-:W-:Y:S04]  /*0380*/  STS [R27+0x70], R13 ;  /* 0x0000700d1b007388 */ /* 0x000fe80000000800 */
[----:B------:R-:W-:Y:S04]  /*0390*/  STS [R27+0xc0], R14 ;  /* 0x0000c00e1b007388 */ /* 0x000fe80000000800 */
[----:B------:R-:W-:Y:S04]  /*03a0*/  STS [R27+0x110], R15 ;  /* 0x0001100f1b007388 */ /* 0x000fe80000000800 */
[----:B---3--:R3:W-:Y:S04]  /*03b0*/  STS [R27+0x30], R20 ;  /* 0x000030141b007388 */ /* 0x0087e80000000800 */
[----:B------:R-:W-:Y:S04]  /*03c0*/  STS [R27+0x80], R21 ;  /* 0x000080151b007388 */ /* 0x000fe80000000800 */
[----:B------:R-:W-:Y:S04]  /*03d0*/  STS [R27+0xd0], R22 ;  /* 0x0000d0161b007388 */ /* 0x000fe80000000800 */
[----:B------:R-:W-:Y:S01]  /*03e0*/  STS [R27+0x120], R23 ;  /* 0x000120171b007388 */ /* 0x000fe20000000800 */
[----:B0-----:R-:W-:-:S02]  /*03f0*/  LOP3.LUT R4, R0, 0x400, RZ, 0xfc, !PT ;  /* 0x0000040000047812 */ /* 0x001fc400078efcff */
[----:B-1----:R-:W-:Y:S02]  /*0400*/  SHF.R.S32.HI R7, RZ, 0x1b, R24 ;  /* 0x0000001bff077819 */ /* 0x002fe40000011418 */
[----:B------:R-:W-:Y:S01]  /*0410*/  LOP3.LUT R6, R4, 0x7f0, RZ, 0xc0, !PT ;  /* 0x000007f004067812 */ /* 0x000fe200078ec0ff */
[----:B------:R-:W0:Y:S01]  /*0420*/  LDC.64 R24, c[0x0][0x218] ;  /* 0x00008600ff187b82 */ /* 0x000e220000000a00 */
[C---:B--2---:R-:W-:Y:S02]  /*0430*/  LOP3.LUT R8, R0.reuse, 0x800, RZ, 0xfc, !PT ;  /* 0x0000080000087812 */ /* 0x044fe400078efcff */
[----:B----4-:R-:W-:Y:S02]  /*0440*/  LOP3.LUT R9, R0, 0xc00, RZ, 0xfc, !PT ;  /* 0x00000c0000097812 */ /* 0x010fe400078efcff */
[----:B------:R-:W-:Y:S02]  /*0450*/  LEA R5, R16, UR4, 0x2 ;  /* 0x0000000410057c11 */ /* 0x000fe4000f8e10ff */
[----:B------:R-:W-:Y:S01]  /*0460*/  SGXT R4, R7, 0x1 ;  /* 0x000000010704781a */ /* 0x000fe20000000200 */
[----:B------:R-:W-:Y:S01]  /*0470*/  VIADD R7, R6, UR4 ;  /* 0x0000000406077c36 */ /* 0x000fe20008000000 */
[----:B------:R-:W-:-:S02]  /*0480*/  LOP3.LUT R8, R8, 0xbf0, RZ, 0xc0, !PT ;  /* 0x00000bf008087812 */ /* 0x000fc400078ec0ff */
[----:B------:R-:W-:Y:S01]  /*0490*/  LOP3.LUT R9, R9, 0xff0, RZ, 0xc0, !PT ;  /* 0x00000ff009097812 */ /* 0x000fe200078ec0ff */
[C---:B------:R-:W-:Y:S01]  /*04a0*/  IMAD R5, R0.reuse, 0x4, R5 ;  /* 0x0000000400057824 */ /* 0x040fe200078e0205 */
[----:B------:R-:W-:Y:S01]  /*04b0*/  BAR.SYNC.DEFER_BLOCKING 0x0 ;  /* 0x0000000000007b1d */ /* 0x000fe20000010000 */
[----:B-----5:R-:W-:Y:S01]  /*04c0*/  IMAD R12, R0, 0x4, R7 ;  /* 0x00000004000c7824 */ /* 0x020fe200078e0207 */
[----:B------:R-:W-:Y:S01]  /*04d0*/  LEA.HI R4, R4, R3, RZ, 0x8 ;  /* 0x0000000304047211 */ /* 0x000fe200078f40ff */
[----:B------:R-:W-:Y:S02]  /*04e0*/  VIADD R7, R8, UR4 ;  /* 0x0000000408077c36 */ /* 0x000fe40008000000 */
[----:B------:R-:W-:Y:S02]  /*04f0*/  VIADD R9, R9, UR4 ;  /* 0x0000000409097c36 */ /* 0x000fe40008000000 */
[----:B------:R-:W-:Y:S02]  /*0500*/  IMAD R8, R0, 0x4, R7 ;  /* 0x0000000400087824 */ /* 0x000fe400078e0207 */
[----:B------:R-:W-:-:S02]  /*0510*/  IMAD.SHL.U32 R6, R4, 0x100, RZ ;  /* 0x0000010004067824 */ /* 0x000fc400078e00ff */
[----:B------:R-:W-:Y:S01]  /*0520*/  IMAD R7, R0, 0x4, R9 ;  /* 0x0000000400077824 */ /* 0x000fe200078e0209 */
[----:B------:R-:W-:Y:S02]  /*0530*/  LOP3.LUT R0, R4, 0xffffff00, RZ, 0xc0, !PT ;  /* 0xffffff0004007812 */ /* 0x000fe400078ec0ff */
[----:B---3--:R-:W-:Y:S01]  /*0540*/  LOP3.LUT R20, R6, 0xffff0000, RZ, 0xc0, !PT ;  /* 0xffff000006147812 */ /* 0x008fe200078ec0ff */
[----:B------:R1:W2:Y:S04]  /*0550*/  LDS.128 R16, [R5] ;  /* 0x0000000005107984 */ /* 0x0002a80000000c00 */
[----:B------:R-:W3:Y:S01]  /*0560*/  LDS.128 R12, [R12+0x1000] ;  /* 0x001000000c0c7984 */ /* 0x000ee20000000c00 */
[----:B-1----:R-:W-:-:S03]  /*0570*/  SGXT.U32 R5, R26, 0x6 ;  /* 0x000000061a05781a */ /* 0x002fc60000000000 */
[----:B------:R-:W1:Y:S01]  /*0580*/  LDS.128 R8, [R8+0x2000] ;  /* 0x0020000008087984 */ /* 0x000e620000000c00 */
[----:B------:R-:W-:-:S03]  /*0590*/  PRMT R2, R5, 0x6540, R2 ;  /* 0x0000654005027816 */ /* 0x000fc60000000002 */
[----:B------:R-:W4:Y:S01]  /*05a0*/  LDS.128 R4, [R7+0x3000] ;  /* 0x0030000007047984 */ /* 0x000f220000000c00 */
[----:B------:R-:W-:Y:S02]  /*05b0*/  IADD3 R3, R20, R3, -R0 ;  /* 0x0000000314037210 */ /* 0x000fe40007ffe800 */
[----:B------:R-:W5:Y:S01]  /*05c0*/  LDC.64 R20, c[0x0][0x220] ;  /* 0x00008800ff147b82 */ /* 0x000f620000000a00 */
[C---:B------:R-:W-:Y:S02]  /*05d0*/  ISETP.GE.AND P0, PT, R2.reuse, 0x100, PT ;  /* 0x000001000200780c */ /* 0x040fe40003f06270 */
[C---:B------:R-:W-:Y:S02]  /*05e0*/  LOP3.LUT R0, R2.reuse, 0x40, RZ, 0xfc, !PT ;  /* 0x0000004002007812 */ /* 0x040fe400078efcff */
[C---:B------:R-:W-:Y:S01]  /*05f0*/  LOP3.LUT R26, R2.reuse, 0x80, RZ, 0xfc, !PT ;  /* 0x00000080021a7812 */ /* 0x040fe200078efcff */
[C---:B------:R-:W-:Y:S01]  /*0600*/  IMAD R27, R2.reuse, 0x100, R3 ;  /* 0x00000100021b7824 */ /* 0x040fe200078e0203 */
[----:B------:R-:W-:-:S02]  /*0610*/  LOP3.LUT R28, R2, 0xc0, RZ, 0xfc, !PT ;  /* 0x000000c0021c7812 */ /* 0x000fc400078efcff */
[----:B------:R-:W-:Y:S02]  /*0620*/  ISETP.GE.AND P1, PT, R0, 0x100, PT ;  /* 0x000001000000780c */ /* 0x000fe40003f26270 */
[----:B------:R-:W-:Y:S01]  /*0630*/  ISETP.GE.AND P2, PT, R26, 0x100, PT ;  /* 0x000001001a00780c */ /* 0x000fe20003f46270 */
[----:B0-----:R-:W-:Y:S01]  /*0640*/  IMAD.WIDE R22, R27, 0x4, R24 ;  /* 0x000000041b167825 */ /* 0x001fe200078e0218 */
[----:B------:R-:W-:-:S03]  /*0650*/  ISETP.GE.AND P3, PT, R28, 0x100, PT ;  /* 0x000001001c00780c */ /* 0x000fc60003f66270 */
[--C-:B------:R-:W-:Y:S02]  /*0660*/  IMAD R0, R0, 0x100, R3.reuse ;  /* 0x0000010000007824 */ /* 0x100fe400078e0203 */
[--C-:B------:R-:W-:Y:S02]  /*0670*/  IMAD R2, R26, 0x100, R3.reuse ;  /* 0x000001001a027824 */ /* 0x100fe400078e0203 */
[----:B------:R-:W-:Y:S02]  /*0680*/  IMAD R3, R28, 0x100, R3 ;  /* 0x000001001c037824 */ /* 0x000fe400078e0203 */
[----:B------:R-:W-:Y:S01]  /*0690*/  IMAD.WIDE R28, R0, 0x4, R24 ;  /* 0x00000004001c7825 */ /* 0x000fe200078e0218 */
[----:B--2---:R0:W-:Y:S03]  /*06a0*/  @!P0 STG.E.128 desc[UR6][R22.64], R16 ;  /* 0x0000001016008986 */ /* 0x0041e6000c101d06 */
[----:B-----5:R-:W-:Y:S01]  /*06b0*/  IMAD.WIDE R26, R27, 0x4, R20 ;  /* 0x000000041b1a7825 */ /* 0x020fe200078e0214 */
[----:B---3--:R-:W-:Y:S03]  /*06c0*/  @!P1 STG.E.128 desc[UR6][R28.64], R12 ;  /* 0x0000000c1c009986 */ /* 0x008fe6000c101d06 */
[----:B0-----:R-:W-:-:S04]  /*06d0*/  IMAD.WIDE R22, R2, 0x4, R24 ;  /* 0x0000000402167825 */ /* 0x001fc800078e0218 */
[----:B------:R-:W-:Y:S01]  /*06e0*/  IMAD.WIDE R24, R3, 0x4, R24 ;  /* 0x0000000403187825 */ /* 0x000fe200078e0218 */
[----:B-1----:R0:W-:Y:S04]  /*06f0*/  @!P2 STG.E.128 desc[UR6][R22.64], R8 ;  /* 0x000000081600a986 */ /* 0x0021e8000c101d06 */
[----:B----4-:R1:W-:Y:S04]  /*0700*/  @!P3 STG.E.128 desc[UR6][R24.64], R4 ;  /* 0x000000041800b986 */ /* 0x0103e8000c101d06 */
[----:B------:R2:W-:Y:S01]  /*0710*/  @!P0 STG.E.128 desc[UR6][R26.64], R16 ;  /* 0x000000101a008986 */ /* 0x0005e2000c101d06 */
[----:B0-----:R-:W-:-:S04]  /*0720*/  IMAD.WIDE R22, R0, 0x4, R20 ;  /* 0x0000000400167825 */ /* 0x001fc800078e0214 */
[--C-:B-1----:R-:W-:Y:S01]  /*0730*/  IMAD.WIDE R24, R2, 0x4, R20.reuse ;  /* 0x0000000402187825 */ /* 0x102fe200078e0214 */
[----:B------:R2:W-:Y:S04]  /*0740*/  @!P1 STG.E.128 desc[UR6][R22.64], R12 ;  /* 0x0000000c16009986 */ /* 0x0005e8000c101d06 */
[----:B------:R2:W-:Y:S01]  /*0750*/  @!P2 STG.E.128 desc[UR6][R24.64], R8 ;  /* 0x000000081800a986 */ /* 0x0005e2000c101d06 */
[----:B------:R-:W-:Y:S01]  /*0760*/  IMAD.WIDE R20, R3, 0x4, R20 ;  /* 0x0000000403147825 */ /* 0x000fe200078e0214 */
[----:B------:R-:W-:Y:S06]  /*0770*/  @P3 EXIT ;  /* 0x000000000000394d */ /* 0x000fec0003800000 */
[----:B------:R-:W-:Y:S01]  /*0780*/  STG.E.128 desc[UR6][R20.64], R4 ;  /* 0x0000000414007986 */ /* 0x000fe2000c101d06 */
[----:B------:R-:W-:Y:S05]  /*0790*/  EXIT ;  /* 0x000000000000794d */ /* 0x000fea0003800000 */
.L_x_0:
[----:B------:R-:W-:-:S00]  /*07a0*/  BRA `(.L_x_0) ;  /* 0xfffffffc00fc7947 */ /* 0x000fc0000383ffff */
[----:B------:R-:W-:-:S00]  /*07b0*/  NOP ;  /* 0x0000000000007918 */ /* 0x000fc00000000000 */
        /* <DEDUP_REMOVED lines=12> */
.L_x_1:


//--------------------- .nv.shared.triton_poi_fused_convolution_15 --------------------------
	.section	.nv.shared.triton_poi_fused_convolution_15,"aw",@nobits
	.sectionflags	@""
	.align	16
	.zero		1024


//--------------------- .nv.constant0.triton_poi_fused_convolution_15 --------------------------
	.section	.nv.constant0.triton_poi_fused_convolution_15,"a",@progbits
	.sectionflags	@""
	.align	4
.nv.constant0.triton_poi_fused_convolution_15:
	.zero		560
